//
// Generated by NVIDIA NVVM Compiler
//
// Compiler Build ID: CL-36424714
// Cuda compilation tools, release 13.0, V13.0.88
// Based on NVVM 20.0.0
//

.version 9.0
.target sm_100
.address_size 64

	// .globl	_Z13mult_2_matrixPiS_S_iiiii

.visible .entry _Z13mult_2_matrixPiS_S_iiiii(
	.param .u64 .ptr .align 1 _Z13mult_2_matrixPiS_S_iiiii_param_0,
	.param .u64 .ptr .align 1 _Z13mult_2_matrixPiS_S_iiiii_param_1,
	.param .u64 .ptr .align 1 _Z13mult_2_matrixPiS_S_iiiii_param_2,
	.param .u32 _Z13mult_2_matrixPiS_S_iiiii_param_3,
	.param .u32 _Z13mult_2_matrixPiS_S_iiiii_param_4,
	.param .u32 _Z13mult_2_matrixPiS_S_iiiii_param_5,
	.param .u32 _Z13mult_2_matrixPiS_S_iiiii_param_6,
	.param .u32 _Z13mult_2_matrixPiS_S_iiiii_param_7
)
{
	.reg .pred 	%p<14>;
	.reg .b32 	%r<106>;
	.reg .b64 	%rd<41>;

	ld.param.u64 	%rd5, [_Z13mult_2_matrixPiS_S_iiiii_param_0];
	ld.param.u64 	%rd6, [_Z13mult_2_matrixPiS_S_iiiii_param_1];
	ld.param.u64 	%rd7, [_Z13mult_2_matrixPiS_S_iiiii_param_2];
	ld.param.u32 	%r31, [_Z13mult_2_matrixPiS_S_iiiii_param_3];
	ld.param.u32 	%r32, [_Z13mult_2_matrixPiS_S_iiiii_param_4];
	ld.param.u32 	%r33, [_Z13mult_2_matrixPiS_S_iiiii_param_6];
	cvta.to.global.u64 	%rd1, %rd6;
	cvta.to.global.u64 	%rd2, %rd5;
	cvta.to.global.u64 	%rd3, %rd7;
	mov.u32 	%r34, %tid.y;
	mov.u32 	%r35, %ctaid.y;
	mov.u32 	%r1, %ntid.y;
	mad.lo.s32 	%r95, %r35, %r1, %r34;
	mov.u32 	%r36, %tid.x;
	mov.u32 	%r37, %ctaid.x;
	mov.u32 	%r38, %ntid.x;
	mad.lo.s32 	%r3, %r37, %r38, %r36;
	mad.lo.s32 	%r39, %r33, %r95, %r3;
	mul.wide.s32 	%rd8, %r39, 4;
	add.s64 	%rd9, %rd3, %rd8;
	mov.b32 	%r40, 0;
	st.global.u32 	[%rd9], %r40;
	setp.ge.s32 	%p1, %r95, %r31;
	setp.ge.s32 	%p2, %r3, %r33;
	or.pred  	%p3, %p2, %p1;
	@%p3 bra 	$L__BB0_15;
	setp.lt.s32 	%p4, %r32, 1;
	@%p4 bra 	$L__BB0_15;
	and.b32  	%r4, %r32, 7;
	and.b32  	%r5, %r32, 2147483640;
	neg.s32 	%r6, %r5;
	shl.b32 	%r7, %r33, 3;
	mov.u32 	%r41, %nctaid.y;
	mul.lo.s32 	%r8, %r41, %r1;
	mul.wide.s32 	%rd35, %r33, 4;
$L__BB0_3:
	setp.lt.u32 	%p5, %r32, 8;
	mul.lo.s32 	%r10, %r95, %r32;
	mad.lo.s32 	%r43, %r95, %r33, %r3;
	mul.wide.s32 	%rd10, %r43, 4;
	add.s64 	%rd4, %rd3, %rd10;
	ld.global.u32 	%r100, [%rd4];
	mov.b32 	%r103, 0;
	@%p5 bra 	$L__BB0_6;
	mov.u32 	%r96, %r10;
	mov.u32 	%r97, %r3;
	mov.u32 	%r98, %r6;
$L__BB0_5:
	.pragma "nounroll";
	mul.wide.s32 	%rd11, %r96, 4;
	add.s64 	%rd12, %rd2, %rd11;
	ld.global.u32 	%r44, [%rd12];
	mul.wide.s32 	%rd13, %r97, 4;
	add.s64 	%rd14, %rd1, %rd13;
	ld.global.u32 	%r45, [%rd14];
	mad.lo.s32 	%r46, %r45, %r44, %r100;
	st.global.u32 	[%rd4], %r46;
	ld.global.u32 	%r47, [%rd12+4];
	mul.wide.s32 	%rd15, %r33, 4;
	add.s64 	%rd16, %rd14, %rd15;
	ld.global.u32 	%r48, [%rd16];
	mad.lo.s32 	%r49, %r48, %r47, %r46;
	st.global.u32 	[%rd4], %r49;
	ld.global.u32 	%r50, [%rd12+8];
	add.s64 	%rd17, %rd16, %rd15;
	ld.global.u32 	%r51, [%rd17];
	mad.lo.s32 	%r52, %r51, %r50, %r49;
	st.global.u32 	[%rd4], %r52;
	ld.global.u32 	%r53, [%rd12+12];
	add.s64 	%rd18, %rd17, %rd15;
	ld.global.u32 	%r54, [%rd18];
	mad.lo.s32 	%r55, %r54, %r53, %r52;
	st.global.u32 	[%rd4], %r55;
	ld.global.u32 	%r56, [%rd12+16];
	add.s64 	%rd19, %rd18, %rd15;
	ld.global.u32 	%r57, [%rd19];
	mad.lo.s32 	%r58, %r57, %r56, %r55;
	st.global.u32 	[%rd4], %r58;
	ld.global.u32 	%r59, [%rd12+20];
	add.s64 	%rd20, %rd19, %rd15;
	ld.global.u32 	%r60, [%rd20];
	mad.lo.s32 	%r61, %r60, %r59, %r58;
	st.global.u32 	[%rd4], %r61;
	ld.global.u32 	%r62, [%rd12+24];
	add.s64 	%rd21, %rd20, %rd15;
	ld.global.u32 	%r63, [%rd21];
	mad.lo.s32 	%r64, %r63, %r62, %r61;
	st.global.u32 	[%rd4], %r64;
	ld.global.u32 	%r65, [%rd12+28];
	add.s64 	%rd22, %rd21, %rd15;
	ld.global.u32 	%r66, [%rd22];
	mad.lo.s32 	%r100, %r66, %r65, %r64;
	st.global.u32 	[%rd4], %r100;
	add.s32 	%r98, %r98, 8;
	add.s32 	%r97, %r97, %r7;
	add.s32 	%r96, %r96, 8;
	setp.ne.s32 	%p6, %r98, 0;
	mov.u32 	%r103, %r5;
	@%p6 bra 	$L__BB0_5;
$L__BB0_6:
	setp.eq.s32 	%p7, %r4, 0;
	@%p7 bra 	$L__BB0_14;
	add.s32 	%r67, %r4, -1;
	setp.lt.u32 	%p8, %r67, 3;
	@%p8 bra 	$L__BB0_9;
	add.s32 	%r68, %r103, %r10;
	mul.wide.s32 	%rd23, %r68, 4;
	add.s64 	%rd24, %rd2, %rd23;
	ld.global.u32 	%r69, [%rd24];
	mad.lo.s32 	%r70, %r103, %r33, %r3;
	mul.wide.s32 	%rd25, %r70, 4;
	add.s64 	%rd26, %rd1, %rd25;
	ld.global.u32 	%r71, [%rd26];
	mad.lo.s32 	%r72, %r71, %r69, %r100;
	st.global.u32 	[%rd4], %r72;
	ld.global.u32 	%r73, [%rd24+4];
	add.s64 	%rd28, %rd26, %rd35;
	ld.global.u32 	%r74, [%rd28];
	mad.lo.s32 	%r75, %r74, %r73, %r72;
	st.global.u32 	[%rd4], %r75;
	ld.global.u32 	%r76, [%rd24+8];
	add.s64 	%rd29, %rd28, %rd35;
	ld.global.u32 	%r77, [%rd29];
	mad.lo.s32 	%r78, %r77, %r76, %r75;
	st.global.u32 	[%rd4], %r78;
	ld.global.u32 	%r79, [%rd24+12];
	add.s64 	%rd30, %rd29, %rd35;
	ld.global.u32 	%r80, [%rd30];
	mad.lo.s32 	%r100, %r80, %r79, %r78;
	st.global.u32 	[%rd4], %r100;
	add.s32 	%r103, %r103, 4;
$L__BB0_9:
	and.b32  	%r81, %r32, 3;
	setp.eq.s32 	%p9, %r81, 0;
	@%p9 bra 	$L__BB0_14;
	setp.eq.s32 	%p10, %r81, 1;
	@%p10 bra 	$L__BB0_12;
	add.s32 	%r82, %r103, %r10;
	mul.wide.s32 	%rd31, %r82, 4;
	add.s64 	%rd32, %rd2, %rd31;
	ld.global.u32 	%r83, [%rd32];
	mad.lo.s32 	%r84, %r103, %r33, %r3;
	mul.wide.s32 	%rd33, %r84, 4;
	add.s64 	%rd34, %rd1, %rd33;
	ld.global.u32 	%r85, [%rd34];
	mad.lo.s32 	%r86, %r85, %r83, %r100;
	st.global.u32 	[%rd4], %r86;
	ld.global.u32 	%r87, [%rd32+4];
	add.s64 	%rd36, %rd34, %rd35;
	ld.global.u32 	%r88, [%rd36];
	mad.lo.s32 	%r100, %r88, %r87, %r86;
	st.global.u32 	[%rd4], %r100;
	add.s32 	%r103, %r103, 2;
$L__BB0_12:
	and.b32  	%r89, %r32, 1;
	setp.eq.b32 	%p11, %r89, 1;
	not.pred 	%p12, %p11;
	@%p12 bra 	$L__BB0_14;
	add.s32 	%r90, %r103, %r10;
	mul.wide.s32 	%rd37, %r90, 4;
	add.s64 	%rd38, %rd2, %rd37;
	ld.global.u32 	%r91, [%rd38];
	mad.lo.s32 	%r92, %r103, %r33, %r3;
	mul.wide.s32 	%rd39, %r92, 4;
	add.s64 	%rd40, %rd1, %rd39;
	ld.global.u32 	%r93, [%rd40];
	mad.lo.s32 	%r94, %r93, %r91, %r100;
	st.global.u32 	[%rd4], %r94;
$L__BB0_14:
	add.s32 	%r95, %r95, %r8;
	setp.lt.s32 	%p13, %r95, %r31;
	@%p13 bra 	$L__BB0_3;
$L__BB0_15:
	ret;

}


// ===== COMPILED SASS (sm_100) =====

	.target	sm_100

	.elftype	@"ET_EXEC"


//--------------------- .note.nv.tkinfo           --------------------------
	.section	.note.nv.tkinfo,"",@"SHT_NOTE"
	.sectionflags	@"SHF_NOTE_NV_TKINFO"
	.tkinfo
        /*0018*/ 	.word	0x00000002
        /*0030*/ 	.string	""
        /*0030*/ 	.string	"ptxas"
        /*0030*/ 	.string	"Cuda compilation tools, release 13.0, V13.0.88"
        /*0030*/ 	.string	"Build cuda_13.0.r13.0/compiler.36424714_0"
        /*0030*/ 	.string	"-arch sm_100 -m 64 "



//--------------------- .note.nv.cuinfo           --------------------------
	.section	.note.nv.cuinfo,"",@"SHT_NOTE"
	.sectionflags	@"SHF_NOTE_NV_CUINFO"
        /*0018*/ 	.short	0x0002
        /*001a*/ 	.short	0x0064
        /*001c*/ 	.short	0x0082
	.zero		2


//--------------------- .nv.info                  --------------------------
	.section	.nv.info,"",@"SHT_CUDA_INFO"
	.align	4


	//----- nvinfo : EIATTR_REGCOUNT
	.align		4
        /*0000*/ 	.byte	0x04, 0x2f
        /*0002*/ 	.short	(.L_1 - .L_0)
	.align		4
.L_0:
        /*0004*/ 	.word	index@(_Z13mult_2_matrixPiS_S_iiiii)
        /*0008*/ 	.word	0x00000020


	//----- nvinfo : EIATTR_FRAME_SIZE
	.align		4
.L_1:
        /*000c*/ 	.byte	0x04, 0x11
        /*000e*/ 	.short	(.L_3 - .L_2)
	.align		4
.L_2:
        /*0010*/ 	.word	index@(_Z13mult_2_matrixPiS_S_iiiii)
        /*0014*/ 	.word	0x00000000


	//----- nvinfo : EIATTR_MIN_STACK_SIZE
	.align		4
.L_3:
        /*0018*/ 	.byte	0x04, 0x12
        /*001a*/ 	.short	(.L_5 - .L_4)
	.align		4
.L_4:
        /*001c*/ 	.word	index@(_Z13mult_2_matrixPiS_S_iiiii)
        /*0020*/ 	.word	0x00000000
.L_5:


//--------------------- .nv.compat                --------------------------
	.section	.nv.compat,"",@"SHT_CUDA_COMPAT_INFO"
	.align	4
        /*0000*/ 	.byte	0x02, 0x09, 0x00, 0x00, 0x02, 0x02, 0x01, 0x00, 0x02, 0x05, 0x05, 0x00, 0x03, 0x07, 0x01, 0x01
        /*0010*/ 	.byte	0x02, 0x03, 0x00, 0x00, 0x02, 0x06, 0x01, 0x00, 0x04, 0x0b, 0x08, 0x00, 0x09, 0x00, 0x00, 0x00
        /*0020*/ 	.byte	0x00, 0x00, 0x00, 0x00


//--------------------- .nv.info._Z13mult_2_matrixPiS_S_iiiii --------------------------
	.section	.nv.info._Z13mult_2_matrixPiS_S_iiiii,"",@"SHT_CUDA_INFO"
	.sectionflags	@""
	.align	4


	//----- nvinfo : EIATTR_CUDA_API_VERSION
	.align		4
        /*0000*/ 	.byte	0x04, 0x37
        /*0002*/ 	.short	(.L_7 - .L_6)
.L_6:
        /*0004*/ 	.word	0x00000082


	//----- nvinfo : EIATTR_KPARAM_INFO
	.align		4
.L_7:
        /*0008*/ 	.byte	0x04, 0x17
        /*000a*/ 	.short	(.L_9 - .L_8)
.L_8:
        /*000c*/ 	.word	0x00000000
        /*0010*/ 	.short	0x0007
        /*0012*/ 	.short	0x0028
        /*0014*/ 	.byte	0x00, 0xf0, 0x11, 0x00


	//----- nvinfo : EIATTR_KPARAM_INFO
	.align		4
.L_9:
        /*0018*/ 	.byte	0x04, 0x17
        /*001a*/ 	.short	(.L_11 - .L_10)
.L_10:
        /*001c*/ 	.word	0x00000000
        /*0020*/ 	.short	0x0006
        /*0022*/ 	.short	0x0024
        /*0024*/ 	.byte	0x00, 0xf0, 0x11, 0x00


	//----- nvinfo : EIATTR_KPARAM_INFO
	.align		4
.L_11:
        /*0028*/ 	.byte	0x04, 0x17
        /*002a*/ 	.short	(.L_13 - .L_12)
.L_12:
        /*002c*/ 	.word	0x00000000
        /*0030*/ 	.short	0x0005
        /*0032*/ 	.short	0x0020
        /*0034*/ 	.byte	0x00, 0xf0, 0x11, 0x00


	//----- nvinfo : EIATTR_KPARAM_INFO
	.align		4
.L_13:
        /*0038*/ 	.byte	0x04, 0x17
        /*003a*/ 	.short	(.L_15 - .L_14)
.L_14:
        /*003c*/ 	.word	0x00000000
        /*0040*/ 	.short	0x0004
        /*0042*/ 	.short	0x001c
        /*0044*/ 	.byte	0x00, 0xf0, 0x11, 0x00


	//----- nvinfo : EIATTR_KPARAM_INFO
	.align		4
.L_15:
        /*0048*/ 	.byte	0x04, 0x17
        /*004a*/ 	.short	(.L_17 - .L_16)
.L_16:
        /*004c*/ 	.word	0x00000000
        /*0050*/ 	.short	0x0003
        /*0052*/ 	.short	0x0018
        /*0054*/ 	.byte	0x00, 0xf0, 0x11, 0x00


	//----- nvinfo : EIATTR_KPARAM_INFO
	.align		4
.L_17:
        /*0058*/ 	.byte	0x04, 0x17
        /*005a*/ 	.short	(.L_19 - .L_18)
.L_18:
        /*005c*/ 	.word	0x00000000
        /*0060*/ 	.short	0x0002
        /*0062*/ 	.short	0x0010
        /*0064*/ 	.byte	0x00, 0xf5, 0x21, 0x00


	//----- nvinfo : EIATTR_KPARAM_INFO
	.align		4
.L_19:
        /*0068*/ 	.byte	0x04, 0x17
        /*006a*/ 	.short	(.L_21 - .L_20)
.L_20:
        /*006c*/ 	.word	0x00000000
        /*0070*/ 	.short	0x0001
        /*0072*/ 	.short	0x0008
        /*0074*/ 	.byte	0x00, 0xf5, 0x21, 0x00


	//----- nvinfo : EIATTR_KPARAM_INFO
	.align		4
.L_21:
        /*0078*/ 	.byte	0x04, 0x17
        /*007a*/ 	.short	(.L_23 - .L_22)
.L_22:
        /*007c*/ 	.word	0x00000000
        /*0080*/ 	.short	0x0000
        /*0082*/ 	.short	0x0000
        /*0084*/ 	.byte	0x00, 0xf5, 0x21, 0x00


	//----- nvinfo : EIATTR_SPARSE_MMA_MASK
	.align		4
.L_23:
        /*0088*/ 	.byte	0x03, 0x50
        /*008a*/ 	.short	0x0000


	//----- nvinfo : EIATTR_MAXREG_COUNT
	.align		4
        /*008c*/ 	.byte	0x03, 0x1b
        /*008e*/ 	.short	0x00ff


	//----- nvinfo : EIATTR_MERCURY_ISA_VERSION
	.align		4
        /*0090*/ 	.byte	0x03, 0x5f
        /*0092*/ 	.short	0x0101


	//----- nvinfo : EIATTR_VRC_CTA_INIT_COUNT
	.align		4
        /*0094*/ 	.byte	0x02, 0x4a
	.zero		1
	.zero		1


	//----- nvinfo : EIATTR_EXIT_INSTR_OFFSETS
	.align		4
        /*0098*/ 	.byte	0x04, 0x1c
        /*009a*/ 	.short	(.L_25 - .L_24)


	//   ....[0]....
.L_24:
        /*009c*/ 	.word	0x00000120


	//   ....[1]....
        /*00a0*/ 	.word	0x00000150


	//   ....[2]....
        /*00a4*/ 	.word	0x000009b0


	//----- nvinfo : EIATTR_CRS_STACK_SIZE
	.align		4
.L_25:
        /*00a8*/ 	.byte	0x04, 0x1e
        /*00aa*/ 	.short	(.L_27 - .L_26)
.L_26:
        /*00ac*/ 	.word	0x00000000


	//----- nvinfo : EIATTR_CBANK_PARAM_SIZE
	.align		4
.L_27:
        /*00b0*/ 	.byte	0x03, 0x19
        /*00b2*/ 	.short	0x002c


	//----- nvinfo : EIATTR_PARAM_CBANK
	.align		4
        /*00b4*/ 	.byte	0x04, 0x0a
        /*00b6*/ 	.short	(.L_29 - .L_28)
	.align		4
.L_28:
        /*00b8*/ 	.word	index@(.nv.constant0._Z13mult_2_matrixPiS_S_iiiii)
        /*00bc*/ 	.short	0x0380
        /*00be*/ 	.short	0x002c


	//----- nvinfo : EIATTR_SW_WAR
	.align		4
.L_29:
        /*00c0*/ 	.byte	0x04, 0x36
        /*00c2*/ 	.short	(.L_31 - .L_30)
.L_30:
        /*00c4*/ 	.word	0x00000008
.L_31:


//--------------------- .nv.callgraph             --------------------------
	.section	.nv.callgraph,"",@"SHT_CUDA_CALLGRAPH"
	.align	4
	.sectionentsize	8
	.align		4
        /*0000*/ 	.word	0x00000000
	.align		4
        /*0004*/ 	.word	0xffffffff
	.align		4
        /*0008*/ 	.word	0x00000000
	.align		4
        /*000c*/ 	.word	0xfffffffe
	.align		4
        /*0010*/ 	.word	0x00000000
	.align		4
        /*0014*/ 	.word	0xfffffffd
	.align		4
        /*0018*/ 	.word	0x00000000
	.align		4
        /*001c*/ 	.word	0xfffffffc


//--------------------- .text._Z13mult_2_matrixPiS_S_iiiii --------------------------
	.section	.text._Z13mult_2_matrixPiS_S_iiiii,"ax",@progbits
	.align	128
        .global         _Z13mult_2_matrixPiS_S_iiiii
        .type           _Z13mult_2_matrixPiS_S_iiiii,@function
        .size           _Z13mult_2_matrixPiS_S_iiiii,(.L_x_6 - _Z13mult_2_matrixPiS_S_iiiii)
        .other          _Z13mult_2_matrixPiS_S_iiiii,@"STO_CUDA_ENTRY STV_DEFAULT"
_Z13mult_2_matrixPiS_S_iiiii:
.text._Z13mult_2_matrixPiS_S_iiiii:
[----:B------:R-:W-:Y:S01]  /*0000*/  LDC R1, c[0x0][0x37c] ;  /* 0x0000df00ff017b82 */ /* 0x000fe20000000800 */
[----:B------:R-:W0:Y:S07]  /*0010*/  S2R R5, SR_TID.Y ;  /* 0x0000000000057919 */ /* 0x000e2e0000002200 */
[----:B------:R-:W0:Y:S01]  /*0020*/  S2UR UR6, SR_CTAID.Y ;  /* 0x00000000000679c3 */ /* 0x000e220000002600 */
[----:B------:R-:W1:Y:S01]  /*0030*/  LDCU UR9, c[0x0][0x398] ;  /* 0x00007300ff0977ac */ /* 0x000e620008000800 */
[----:B------:R-:W2:Y:S01]  /*0040*/  S2R R0, SR_TID.X ;  /* 0x0000000000007919 */ /* 0x000ea20000002100 */
[----:B------:R-:W3:Y:S05]  /*0050*/  LDCU UR8, c[0x0][0x3a4] ;  /* 0x00007480ff0877ac */ /* 0x000eea0008000800 */
[----:B------:R-:W0:Y:S01]  /*0060*/  LDC R6, c[0x0][0x364] ;  /* 0x0000d900ff067b82 */ /* 0x000e220000000800 */
[----:B------:R-:W4:Y:S07]  /*0070*/  LDCU.64 UR4, c[0x0][0x358] ;  /* 0x00006b00ff0477ac */ /* 0x000f2e0008000a00 */
[----:B------:R-:W2:Y:S08]  /*0080*/  S2UR UR7, SR_CTAID.X ;  /* 0x00000000000779c3 */ /* 0x000eb00000002500 */
[----:B------:R-:W2:Y:S08]  /*0090*/  LDC R7, c[0x0][0x360] ;  /* 0x0000d800ff077b82 */ /* 0x000eb00000000800 */
[----:B------:R-:W5:Y:S01]  /*00a0*/  LDC.64 R2, c[0x0][0x390] ;  /* 0x0000e400ff027b82 */ /* 0x000f620000000a00 */
[----:B0-----:R-:W-:-:S05]  /*00b0*/  IMAD R5, R6, UR6, R5 ;  /* 0x0000000606057c24 */ /* 0x001fca000f8e0205 */
[----:B-1----:R-:W-:Y:S01]  /*00c0*/  ISETP.GE.AND P0, PT, R5, UR9, PT ;  /* 0x0000000905007c0c */ /* 0x002fe2000bf06270 */
[----:B--2---:R-:W-:-:S04]  /*00d0*/  IMAD R0, R7, UR7, R0 ;  /* 0x0000000707007c24 */ /* 0x004fc8000f8e0200 */
[----:B---3--:R-:W-:Y:S01]  /*00e0*/  IMAD R7, R5, UR8, R0 ;  /* 0x0000000805077c24 */ /* 0x008fe2000f8e0200 */
[----:B------:R-:W-:-:S03]  /*00f0*/  ISETP.GE.OR P0, PT, R0, UR8, P0 ;  /* 0x0000000800007c0c */ /* 0x000fc60008706670 */
[----:B-----5:R-:W-:-:S05]  /*0100*/  IMAD.WIDE R2, R7, 0x4, R2 ;  /* 0x0000000407027825 */ /* 0x020fca00078e0202 */
[----:B----4-:R0:W-:Y:S05]  /*0110*/  STG.E desc[UR4][R2.64], RZ ;  /* 0x000000ff02007986 */ /* 0x0101ea000c101904 */
[----:B------:R-:W-:Y:S05]  /*0120*/  @P0 EXIT ;  /* 0x000000000000094d */ /* 0x000fea0003800000 */
[----:B------:R-:W1:Y:S02]  /*0130*/  LDC R4, c[0x0][0x39c] ;  /* 0x0000e700ff047b82 */ /* 0x000e640000000800 */
[----:B-1----:R-:W-:-:S13]  /*0140*/  ISETP.GE.AND P0, PT, R4, 0x1, PT ;  /* 0x000000010400780c */ /* 0x002fda0003f06270 */
[----:B------:R-:W-:Y:S05]  /*0150*/  @!P0 EXIT ;  /* 0x000000000000894d */ /* 0x000fea0003800000 */
[----:B------:R-:W1:Y:S01]  /*0160*/  LDCU UR6, c[0x0][0x374] ;  /* 0x00006e80ff0677ac */ /* 0x000e620008000800 */
[C---:B0-----:R-:W-:Y:S02]  /*0170*/  LOP3.LUT R2, R4.reuse, 0x7ffffff8, RZ, 0xc0, !PT ;  /* 0x7ffffff804027812 */ /* 0x041fe400078ec0ff */
[----:B------:R-:W-:Y:S02]  /*0180*/  MOV R3, R5 ;  /* 0x0000000500037202 */ /* 0x000fe40000000f00 */
[----:B------:R-:W-:Y:S02]  /*0190*/  LOP3.LUT R4, R4, 0x7, RZ, 0xc0, !PT ;  /* 0x0000000704047812 */ /* 0x000fe400078ec0ff */
[----:B------:R-:W-:Y:S01]  /*01a0*/  IADD3 R5, PT, PT, -R2, RZ, RZ ;  /* 0x000000ff02057210 */ /* 0x000fe20007ffe1ff */
[----:B-1----:R-:W-:-:S07]  /*01b0*/  IMAD R6, R6, UR6, RZ ;  /* 0x0000000606067c24 */ /* 0x002fce000f8e02ff */
.L_x_4:
[----:B0-2---:R-:W0:Y:S08]  /*01c0*/  LDC R7, c[0x0][0x3a4] ;  /* 0x0000e900ff077b82 */ /* 0x005e300000000800 */
[----:B-1----:R-:W1:Y:S08]  /*01d0*/  LDC.64 R12, c[0x0][0x390] ;  /* 0x0000e400ff0c7b82 */ /* 0x002e700000000a00 */
[----:B------:R-:W2:Y:S01]  /*01e0*/  LDC.64 R10, c[0x0][0x398] ;  /* 0x0000e600ff0a7b82 */ /* 0x000ea20000000a00 */
[----:B0-----:R-:W-:-:S04]  /*01f0*/  IMAD R9, R3, R7, R0 ;  /* 0x0000000703097224 */ /* 0x001fc800078e0200 */
[----:B-1----:R-:W-:-:S05]  /*0200*/  IMAD.WIDE R12, R9, 0x4, R12 ;  /* 0x00000004090c7825 */ /* 0x002fca00078e020c */
[----:B-----5:R0:W5:Y:S01]  /*0210*/  LDG.E R19, desc[UR4][R12.64] ;  /* 0x000000040c137981 */ /* 0x020162000c1e1900 */
[----:B------:R-:W-:Y:S01]  /*0220*/  HFMA2 R8, -RZ, RZ, 0, 0 ;  /* 0x00000000ff087431 */ /* 0x000fe200000001ff */
[----:B--2---:R-:W-:Y:S01]  /*0230*/  ISETP.GE.U32.AND P1, PT, R11, 0x8, PT ;  /* 0x000000080b00780c */ /* 0x004fe20003f26070 */
[----:B------:R-:W-:Y:S01]  /*0240*/  IMAD R9, R3, R11, RZ ;  /* 0x0000000b03097224 */ /* 0x000fe200078e02ff */
[----:B------:R-:W-:-:S04]  /*0250*/  IADD3 R3, PT, PT, R6, R3, RZ ;  /* 0x0000000306037210 */ /* 0x000fc80007ffe0ff */
[----:B------:R-:W-:-:S07]  /*0260*/  ISETP.GE.AND P0, PT, R3, R10, PT ;  /* 0x0000000a0300720c */ /* 0x000fce0003f06270 */
[----:B0-----:R-:W-:Y:S06]  /*0270*/  @!P1 BRA `(.L_x_0) ;  /* 0x0000000000d09947 */ /* 0x001fec0003800000 */
[----:B------:R-:W-:Y:S02]  /*0280*/  MOV R23, R9 ;  /* 0x0000000900177202 */ /* 0x000fe40000000f00 */
[----:B------:R-:W-:Y:S02]  /*0290*/  MOV R10, R0 ;  /* 0x00000000000a7202 */ /* 0x000fe40000000f00 */
[----:B------:R-:W-:-:S07]  /*02a0*/  MOV R8, R5 ;  /* 0x0000000500087202 */ /* 0x000fce0000000f00 */
.L_x_1:
[----:B------:R-:W0:Y:S08]  /*02b0*/  LDC.64 R16, c[0x0][0x380] ;  /* 0x0000e000ff107b82 */ /* 0x000e300000000a00 */
[----:B-1----:R-:W1:Y:S01]  /*02c0*/  LDC.64 R14, c[0x0][0x388] ;  /* 0x0000e200ff0e7b82 */ /* 0x002e620000000a00 */
[----:B0-----:R-:W-:-:S04]  /*02d0*/  IMAD.WIDE R16, R23, 0x4, R16 ;  /* 0x0000000417107825 */ /* 0x001fc800078e0210 */
[----:B-1----:R-:W-:Y:S02]  /*02e0*/  IMAD.WIDE R20, R10, 0x4, R14 ;  /* 0x000000040a147825 */ /* 0x002fe400078e020e */
[----:B------:R-:W2:Y:S04]  /*02f0*/  LDG.E R14, desc[UR4][R16.64] ;  /* 0x00000004100e7981 */ /* 0x000ea8000c1e1900 */
[----:B------:R-:W2:Y:S02]  /*0300*/  LDG.E R15, desc[UR4][R20.64] ;  /* 0x00000004140f7981 */ /* 0x000ea4000c1e1900 */
[----:B--2--5:R-:W-:Y:S02]  /*0310*/  IMAD R25, R14, R15, R19 ;  /* 0x0000000f0e197224 */ /* 0x024fe400078e0213 */
[----:B------:R-:W-:-:S03]  /*0320*/  IMAD.WIDE R14, R7, 0x4, R20 ;  /* 0x00000004070e7825 */ /* 0x000fc600078e0214 */
[----:B------:R0:W-:Y:S04]  /*0330*/  STG.E desc[UR4][R12.64], R25 ;  /* 0x000000190c007986 */ /* 0x0001e8000c101904 */
[----:B------:R-:W2:Y:S04]  /*0340*/  LDG.E R18, desc[UR4][R16.64+0x4] ;  /* 0x0000040410127981 */ /* 0x000ea8000c1e1900 */
[----:B------:R-:W2:Y:S02]  /*0350*/  LDG.E R19, desc[UR4][R14.64] ;  /* 0x000000040e137981 */ /* 0x000ea4000c1e1900 */
[----:B--2---:R-:W-:-:S02]  /*0360*/  IMAD R27, R18, R19, R25 ;  /* 0x00000013121b7224 */ /* 0x004fc400078e0219 */
[----:B------:R-:W-:-:S03]  /*0370*/  IMAD.WIDE R18, R7, 0x4, R14 ;  /* 0x0000000407127825 */ /* 0x000fc600078e020e */
[----:B------:R1:W-:Y:S04]  /*0380*/  STG.E desc[UR4][R12.64], R27 ;  /* 0x0000001b0c007986 */ /* 0x0003e8000c101904 */
[----:B------:R-:W2:Y:S04]  /*0390*/  LDG.E R22, desc[UR4][R16.64+0x8] ;  /* 0x0000080410167981 */ /* 0x000ea8000c1e1900 */
[----:B------:R-:W2:Y:S01]  /*03a0*/  LDG.E R24, desc[UR4][R18.64] ;  /* 0x0000000412187981 */ /* 0x000ea2000c1e1900 */
[----:B------:R-:W-:-:S04]  /*03b0*/  IMAD.WIDE R20, R7, 0x4, R18 ;  /* 0x0000000407147825 */ /* 0x000fc800078e0212 */
[----:B--2---:R-:W-:-:S05]  /*03c0*/  IMAD R29, R22, R24, R27 ;  /* 0x00000018161d7224 */ /* 0x004fca00078e021b */
[----:B------:R2:W-:Y:S04]  /*03d0*/  STG.E desc[UR4][R12.64], R29 ;  /* 0x0000001d0c007986 */ /* 0x0005e8000c101904 */
[----:B------:R-:W0:Y:S04]  /*03e0*/  LDG.E R22, desc[UR4][R16.64+0xc] ;  /* 0x00000c0410167981 */ /* 0x000e28000c1e1900 */
[----:B------:R-:W0:Y:S01]  /*03f0*/  LDG.E R24, desc[UR4][R20.64] ;  /* 0x0000000414187981 */ /* 0x000e22000c1e1900 */
[----:B------:R-:W-:-:S04]  /*0400*/  IMAD.WIDE R14, R7, 0x4, R20 ;  /* 0x00000004070e7825 */ /* 0x000fc800078e0214 */
[----:B0-----:R-:W-:-:S05]  /*0410*/  IMAD R25, R22, R24, R29 ;  /* 0x0000001816197224 */ /* 0x001fca00078e021d */
[----:B------:R0:W-:Y:S04]  /*0420*/  STG.E desc[UR4][R12.64], R25 ;  /* 0x000000190c007986 */ /* 0x0001e8000c101904 */
[----:B------:R-:W1:Y:S04]  /*0430*/  LDG.E R22, desc[UR4][R16.64+0x10] ;  /* 0x0000100410167981 */ /* 0x000e68000c1e1900 */
[----:B------:R-:W1:Y:S01]  /*0440*/  LDG.E R24, desc[UR4][R14.64] ;  /* 0x000000040e187981 */ /* 0x000e62000c1e1900 */
[----:B------:R-:W-:-:S04]  /*0450*/  IMAD.WIDE R18, R7, 0x4, R14 ;  /* 0x0000000407127825 */ /* 0x000fc800078e020e */
[----:B-1----:R-:W-:-:S05]  /*0460*/  IMAD R27, R22, R24, R25 ;  /* 0x00000018161b7224 */ /* 0x002fca00078e0219 */
        /* <DEDUP_REMOVED lines=11> */
[----:B------:R-:W2:Y:S04]  /*0520*/  LDG.E R22, desc[UR4][R16.64+0x1c] ;  /* 0x00001c0410167981 */ /* 0x000ea8000c1e1900 */
[----:B------:R-:W2:Y:S01]  /*0530*/  LDG.E R14, desc[UR4][R14.64] ;  /* 0x000000040e0e7981 */ /* 0x000ea2000c1e1900 */
[----:B------:R-:W-:Y:S02]  /*0540*/  IADD3 R8, PT, PT, R8, 0x8, RZ ;  /* 0x0000000808087810 */ /* 0x000fe40007ffe0ff */
[----:B------:R-:W-:-:S02]  /*0550*/  IADD3 R23, PT, PT, R23, 0x8, RZ ;  /* 0x0000000817177810 */ /* 0x000fc40007ffe0ff */
[----:B------:R-:W-:Y:S02]  /*0560*/  ISETP.NE.AND P1, PT, R8, RZ, PT ;  /* 0x000000ff0800720c */ /* 0x000fe40003f25270 */
[----:B------:R-:W-:Y:S01]  /*0570*/  LEA R10, R7, R10, 0x3 ;  /* 0x0000000a070a7211 */ /* 0x000fe200078e18ff */
[----:B--2---:R-:W-:-:S05]  /*0580*/  IMAD R19, R22, R14, R25 ;  /* 0x0000000e16137224 */ /* 0x004fca00078e0219 */
[----:B------:R1:W-:Y:S05]  /*0590*/  STG.E desc[UR4][R12.64], R19 ;  /* 0x000000130c007986 */ /* 0x0003ea000c101904 */
[----:B------:R-:W-:Y:S05]  /*05a0*/  @P1 BRA `(.L_x_1) ;  /* 0xfffffffc00401947 */ /* 0x000fea000383ffff */
[----:B------:R-:W-:-:S07]  /*05b0*/  MOV R8, R2 ;  /* 0x0000000200087202 */ /* 0x000fce0000000f00 */
.L_x_0:
[----:B------:R-:W-:-:S13]  /*05c0*/  ISETP.NE.AND P1, PT, R4, RZ, PT ;  /* 0x000000ff0400720c */ /* 0x000fda0003f25270 */
[----:B------:R-:W-:Y:S05]  /*05d0*/  @!P1 BRA `(.L_x_2) ;  /* 0x0000000000f09947 */ /* 0x000fea0003800000 */
[----:B------:R-:W-:-:S04]  /*05e0*/  IADD3 R10, PT, PT, R4, -0x1, RZ ;  /* 0xffffffff040a7810 */ /* 0x000fc80007ffe0ff */
[----:B------:R-:W-:Y:S02]  /*05f0*/  ISETP.GE.U32.AND P1, PT, R10, 0x3, PT ;  /* 0x000000030a00780c */ /* 0x000fe40003f26070 */
[----:B------:R-:W-:-:S11]  /*0600*/  LOP3.LUT P2, R10, R11, 0x3, RZ, 0xc0, !PT ;  /* 0x000000030b0a7812 */ /* 0x000fd6000784c0ff */
[----:B------:R-:W-:Y:S05]  /*0610*/  @!P1 BRA `(.L_x_3) ;  /* 0x0000000000689947 */ /* 0x000fea0003800000 */
[----:B------:R-:W0:Y:S01]  /*0620*/  LDC.64 R16, c[0x0][0x380] ;  /* 0x0000e000ff107b82 */ /* 0x000e220000000a00 */
[----:B------:R-:W-:Y:S01]  /*0630*/  IADD3 R21, PT, PT, R9, R8, RZ ;  /* 0x0000000809157210 */ /* 0x000fe20007ffe0ff */
[----:B------:R-:W-:-:S06]  /*0640*/  IMAD R23, R8, R7, R0 ;  /* 0x0000000708177224 */ /* 0x000fcc00078e0200 */
[----:B------:R-:W2:Y:S01]  /*0650*/  LDC.64 R14, c[0x0][0x388] ;  /* 0x0000e200ff0e7b82 */ /* 0x000ea20000000a00 */
[----:B0-----:R-:W-:-:S05]  /*0660*/  IMAD.WIDE R16, R21, 0x4, R16 ;  /* 0x0000000415107825 */ /* 0x001fca00078e0210 */
[----:B------:R-:W3:Y:S01]  /*0670*/  LDG.E R18, desc[UR4][R16.64] ;  /* 0x0000000410127981 */ /* 0x000ee2000c1e1900 */
[----:B--2---:R-:W-:-:S05]  /*0680*/  IMAD.WIDE R14, R23, 0x4, R14 ;  /* 0x00000004170e7825 */ /* 0x004fca00078e020e */
[----:B------:R-:W3:Y:S02]  /*0690*/  LDG.E R20, desc[UR4][R14.64] ;  /* 0x000000040e147981 */ /* 0x000ee4000c1e1900 */
[----:B---3-5:R-:W-:Y:S02]  /*06a0*/  IMAD R23, R18, R20, R19 ;  /* 0x0000001412177224 */ /* 0x028fe400078e0213 */
[----:B-1----:R-:W-:-:S03]  /*06b0*/  IMAD.WIDE R18, R7, 0x4, R14 ;  /* 0x0000000407127825 */ /* 0x002fc600078e020e */
        /* <DEDUP_REMOVED lines=11> */
[----:B------:R-:W2:Y:S04]  /*0770*/  LDG.E R22, desc[UR4][R16.64+0xc] ;  /* 0x00000c0410167981 */ /* 0x000ea8000c1e1900 */
[----:B------:R-:W2:Y:S01]  /*0780*/  LDG.E R14, desc[UR4][R14.64] ;  /* 0x000000040e0e7981 */ /* 0x000ea2000c1e1900 */
[----:B------:R-:W-:Y:S01]  /*0790*/  IADD3 R8, PT, PT, R8, 0x4, RZ ;  /* 0x0000000408087810 */ /* 0x000fe20007ffe0ff */
[----:B--2---:R-:W-:-:S05]  /*07a0*/  IMAD R19, R22, R14, R27 ;  /* 0x0000000e16137224 */ /* 0x004fca00078e021b */
[----:B------:R0:W-:Y:S02]  /*07b0*/  STG.E desc[UR4][R12.64], R19 ;  /* 0x000000130c007986 */ /* 0x0001e4000c101904 */
.L_x_3:
[----:B------:R-:W-:Y:S05]  /*07c0*/  @!P2 BRA `(.L_x_2) ;  /* 0x000000000074a947 */ /* 0x000fea0003800000 */
[----:B------:R-:W2:Y:S01]  /*07d0*/  LDC.64 R16, c[0x0][0x380] ;  /* 0x0000e000ff107b82 */ /* 0x000ea20000000a00 */
[----:B------:R-:W-:-:S07]  /*07e0*/  ISETP.NE.AND P1, PT, R10, 0x1, PT ;  /* 0x000000010a00780c */ /* 0x000fce0003f25270 */
[----:B------:R-:W3:Y:S06]  /*07f0*/  LDC.64 R14, c[0x0][0x388] ;  /* 0x0000e200ff0e7b82 */ /* 0x000eec0000000a00 */
[----:B------:R-:W-:Y:S01]  /*0800*/  @P1 IADD3 R21, PT, PT, R9, R8, RZ ;  /* 0x0000000809151210 */ /* 0x000fe20007ffe0ff */
[----:B0-----:R-:W-:Y:S01]  /*0810*/  @P1 IMAD R23, R8, R7, R0 ;  /* 0x0000000708171224 */ /* 0x001fe200078e0200 */
[----:B-1----:R-:W0:Y:S03]  /*0820*/  LDC.64 R24, c[0x0][0x380] ;  /* 0x0000e000ff187b82 */ /* 0x002e260000000a00 */
[----:B--2---:R-:W-:-:S05]  /*0830*/  @P1 IMAD.WIDE R16, R21, 0x4, R16 ;  /* 0x0000000415101825 */ /* 0x004fca00078e0210 */
[----:B------:R-:W2:Y:S01]  /*0840*/  @P1 LDG.E R10, desc[UR4][R16.64] ;  /* 0x00000004100a1981 */ /* 0x000ea2000c1e1900 */
[----:B---3--:R-:W-:-:S05]  /*0850*/  @P1 IMAD.WIDE R20, R23, 0x4, R14 ;  /* 0x0000000417141825 */ /* 0x008fca00078e020e */
[----:B------:R-:W2:Y:S01]  /*0860*/  @P1 LDG.E R14, desc[UR4][R20.64] ;  /* 0x00000004140e1981 */ /* 0x000ea2000c1e1900 */
[----:B------:R-:W-:Y:S01]  /*0870*/  @P1 IMAD.WIDE R22, R7, 0x4, R20 ;  /* 0x0000000407161825 */ /* 0x000fe200078e0214 */
[----:B------:R-:W-:-:S04]  /*0880*/  LOP3.LUT R11, R11, 0x1, RZ, 0xc0, !PT ;  /* 0x000000010b0b7812 */ /* 0x000fc800078ec0ff */
[----:B------:R-:W-:Y:S01]  /*0890*/  ISETP.NE.U32.AND P2, PT, R11, 0x1, PT ;  /* 0x000000010b00780c */ /* 0x000fe20003f45070 */
[----:B--2--5:R-:W-:Y:S02]  /*08a0*/  @P1 IMAD R27, R10, R14, R19 ;  /* 0x0000000e0a1b1224 */ /* 0x024fe400078e0213 */
[----:B------:R-:W1:Y:S03]  /*08b0*/  LDC.64 R14, c[0x0][0x388] ;  /* 0x0000e200ff0e7b82 */ /* 0x000e660000000a00 */
[----:B------:R2:W-:Y:S04]  /*08c0*/  @P1 STG.E desc[UR4][R12.64], R27 ;  /* 0x0000001b0c001986 */ /* 0x0005e8000c101904 */
[----:B------:R-:W3:Y:S04]  /*08d0*/  @P1 LDG.E R10, desc[UR4][R16.64+0x4] ;  /* 0x00000404100a1981 */ /* 0x000ee8000c1e1900 */
[----:B------:R-:W3:Y:S01]  /*08e0*/  @P1 LDG.E R22, desc[UR4][R22.64] ;  /* 0x0000000416161981 */ /* 0x000ee2000c1e1900 */
[----:B------:R-:W-:-:S04]  /*08f0*/  @P1 IADD3 R8, PT, PT, R8, 0x2, RZ ;  /* 0x0000000208081810 */ /* 0x000fc80007ffe0ff */
[----:B------:R-:W-:Y:S01]  /*0900*/  @!P2 IADD3 R9, PT, PT, R9, R8, RZ ;  /* 0x000000080909a210 */ /* 0x000fe20007ffe0ff */
[----:B------:R-:W-:-:S04]  /*0910*/  @!P2 IMAD R7, R8, R7, R0 ;  /* 0x000000070807a224 */ /* 0x000fc800078e0200 */
[----:B0-----:R-:W-:-:S04]  /*0920*/  @!P2 IMAD.WIDE R24, R9, 0x4, R24 ;  /* 0x000000040918a825 */ /* 0x001fc800078e0218 */
[----:B-1----:R-:W-:-:S04]  /*0930*/  @!P2 IMAD.WIDE R14, R7, 0x4, R14 ;  /* 0x00000004070ea825 */ /* 0x002fc800078e020e */
[----:B---3--:R-:W-:-:S05]  /*0940*/  @P1 IMAD R19, R10, R22, R27 ;  /* 0x000000160a131224 */ /* 0x008fca00078e021b */
[----:B------:R2:W-:Y:S04]  /*0950*/  @P1 STG.E desc[UR4][R12.64], R19 ;  /* 0x000000130c001986 */ /* 0x0005e8000c101904 */
[----:B------:R-:W3:Y:S04]  /*0960*/  @!P2 LDG.E R24, desc[UR4][R24.64] ;  /* 0x000000041818a981 */ /* 0x000ee8000c1e1900 */
[----:B------:R-:W3:Y:S02]  /*0970*/  @!P2 LDG.E R14, desc[UR4][R14.64] ;  /* 0x000000040e0ea981 */ /* 0x000ee4000c1e1900 */
[----:B---3--:R-:W-:-:S05]  /*0980*/  @!P2 IMAD R7, R24, R14, R19 ;  /* 0x0000000e1807a224 */ /* 0x008fca00078e0213 */
[----:B------:R2:W-:Y:S02]  /*0990*/  @!P2 STG.E desc[UR4][R12.64], R7 ;  /* 0x000000070c00a986 */ /* 0x0005e4000c101904 */
.L_x_2:
[----:B------:R-:W-:Y:S05]  /*09a0*/  @!P0 BRA `(.L_x_4) ;  /* 0xfffffff800048947 */ /* 0x000fea000383ffff */
[----:B------:R-:W-:Y:S05]  /*09b0*/  EXIT ;  /* 0x000000000000794d */ /* 0x000fea0003800000 */
.L_x_5:
[----:B------:R-:W-:-:S00]  /*09c0*/  BRA `(.L_x_5) ;  /* 0xfffffffc00fc7947 */ /* 0x000fc0000383ffff */
[----:B------:R-:W-:-:S00]  /*09d0*/  NOP ;  /* 0x0000000000007918 */ /* 0x000fc00000000000 */
        /* <DEDUP_REMOVED lines=10> */
.L_x_6:


//--------------------- .nv.shared.reserved.0     --------------------------
	.section	.nv.shared.reserved.0,"aw",@nobits
	.weak		__nv_reservedSMEM_offset_0_alias
	.size		__nv_reservedSMEM_offset_0_alias, 0, 64
	.other		__nv_reservedSMEM_offset_0_alias,@"STO_CUDA_RESERVED_SHARED STV_DEFAULT"
__nv_reservedSMEM_offset_0_alias:
	.zero		0
	.zero		64


//--------------------- .nv.constant0._Z13mult_2_matrixPiS_S_iiiii --------------------------
	.section	.nv.constant0._Z13mult_2_matrixPiS_S_iiiii,"a",@progbits
	.sectionflags	@""
	.align	4
.nv.constant0._Z13mult_2_matrixPiS_S_iiiii:
	.zero		940


//--------------------- SYMBOLS --------------------------

	.type		.nv.reservedSmem.offset0,@object
	.size		.nv.reservedSmem.offset0,0x4
